//
// Generated by NVIDIA NVVM Compiler
//
// Compiler Build ID: CL-36424714
// Cuda compilation tools, release 13.0, V13.0.88
// Based on NVVM 20.0.0
//

.version 9.0
.target sm_100
.address_size 64

	// .globl	_Z21smith_waterman_kernelPKcS0_PfPKiS3_i

.visible .entry _Z21smith_waterman_kernelPKcS0_PfPKiS3_i(
	.param .u64 .ptr .align 1 _Z21smith_waterman_kernelPKcS0_PfPKiS3_i_param_0,
	.param .u64 .ptr .align 1 _Z21smith_waterman_kernelPKcS0_PfPKiS3_i_param_1,
	.param .u64 .ptr .align 1 _Z21smith_waterman_kernelPKcS0_PfPKiS3_i_param_2,
	.param .u64 .ptr .align 1 _Z21smith_waterman_kernelPKcS0_PfPKiS3_i_param_3,
	.param .u64 .ptr .align 1 _Z21smith_waterman_kernelPKcS0_PfPKiS3_i_param_4,
	.param .u32 _Z21smith_waterman_kernelPKcS0_PfPKiS3_i_param_5
)
{


	ret;

}


// ===== COMPILED SASS (sm_100) =====

	.target	sm_100

	.elftype	@"ET_EXEC"


//--------------------- .note.nv.tkinfo           --------------------------
	.section	.note.nv.tkinfo,"",@"SHT_NOTE"
	.sectionflags	@"SHF_NOTE_NV_TKINFO"
	.tkinfo
        /*0018*/ 	.word	0x00000002
        /*0030*/ 	.string	""
        /*0030*/ 	.string	"ptxas"
        /*0030*/ 	.string	"Cuda compilation tools, release 13.0, V13.0.88"
        /*0030*/ 	.string	"Build cuda_13.0.r13.0/compiler.36424714_0"
        /*0030*/ 	.string	"-arch sm_100 -m 64 "



//--------------------- .note.nv.cuinfo           --------------------------
	.section	.note.nv.cuinfo,"",@"SHT_NOTE"
	.sectionflags	@"SHF_NOTE_NV_CUINFO"
        /*0018*/ 	.short	0x0002
        /*001a*/ 	.short	0x0064
        /*001c*/ 	.short	0x0082
	.zero		2


//--------------------- .nv.info                  --------------------------
	.section	.nv.info,"",@"SHT_CUDA_INFO"
	.align	4


	//----- nvinfo : EIATTR_REGCOUNT
	.align		4
        /*0000*/ 	.byte	0x04, 0x2f
        /*0002*/ 	.short	(.L_1 - .L_0)
	.align		4
.L_0:
        /*0004*/ 	.word	index@(_Z21smith_waterman_kernelPKcS0_PfPKiS3_i)
        /*0008*/ 	.word	0x00000004


	//----- nvinfo : EIATTR_FRAME_SIZE
	.align		4
.L_1:
        /*000c*/ 	.byte	0x04, 0x11
        /*000e*/ 	.short	(.L_3 - .L_2)
	.align		4
.L_2:
        /*0010*/ 	.word	index@(_Z21smith_waterman_kernelPKcS0_PfPKiS3_i)
        /*0014*/ 	.word	0x00000000


	//----- nvinfo : EIATTR_MIN_STACK_SIZE
	.align		4
.L_3:
        /*0018*/ 	.byte	0x04, 0x12
        /*001a*/ 	.short	(.L_5 - .L_4)
	.align		4
.L_4:
        /*001c*/ 	.word	index@(_Z21smith_waterman_kernelPKcS0_PfPKiS3_i)
        /*0020*/ 	.word	0x00000000
.L_5:


//--------------------- .nv.compat                --------------------------
	.section	.nv.compat,"",@"SHT_CUDA_COMPAT_INFO"
	.align	4
        /*0000*/ 	.byte	0x02, 0x09, 0x00, 0x00, 0x02, 0x02, 0x01, 0x00, 0x02, 0x05, 0x05, 0x00, 0x03, 0x07, 0x01, 0x01
        /*0010*/ 	.byte	0x02, 0x03, 0x00, 0x00, 0x02, 0x06, 0x01, 0x00, 0x04, 0x0b, 0x08, 0x00, 0x09, 0x00, 0x00, 0x00
        /*0020*/ 	.byte	0x00, 0x00, 0x00, 0x00


//--------------------- .nv.info._Z21smith_waterman_kernelPKcS0_PfPKiS3_i --------------------------
	.section	.nv.info._Z21smith_waterman_kernelPKcS0_PfPKiS3_i,"",@"SHT_CUDA_INFO"
	.sectionflags	@""
	.align	4


	//----- nvinfo : EIATTR_CUDA_API_VERSION
	.align		4
        /*0000*/ 	.byte	0x04, 0x37
        /*0002*/ 	.short	(.L_7 - .L_6)
.L_6:
        /*0004*/ 	.word	0x00000082


	//----- nvinfo : EIATTR_KPARAM_INFO
	.align		4
.L_7:
        /*0008*/ 	.byte	0x04, 0x17
        /*000a*/ 	.short	(.L_9 - .L_8)
.L_8:
        /*000c*/ 	.word	0x00000000
        /*0010*/ 	.short	0x0005
        /*0012*/ 	.short	0x0028
        /*0014*/ 	.byte	0x00, 0xf0, 0x11, 0x00


	//----- nvinfo : EIATTR_KPARAM_INFO
	.align		4
.L_9:
        /*0018*/ 	.byte	0x04, 0x17
        /*001a*/ 	.short	(.L_11 - .L_10)
.L_10:
        /*001c*/ 	.word	0x00000000
        /*0020*/ 	.short	0x0004
        /*0022*/ 	.short	0x0020
        /*0024*/ 	.byte	0x00, 0xf5, 0x21, 0x00


	//----- nvinfo : EIATTR_KPARAM_INFO
	.align		4
.L_11:
        /*0028*/ 	.byte	0x04, 0x17
        /*002a*/ 	.short	(.L_13 - .L_12)
.L_12:
        /*002c*/ 	.word	0x00000000
        /*0030*/ 	.short	0x0003
        /*0032*/ 	.short	0x0018
        /*0034*/ 	.byte	0x00, 0xf5, 0x21, 0x00


	//----- nvinfo : EIATTR_KPARAM_INFO
	.align		4
.L_13:
        /*0038*/ 	.byte	0x04, 0x17
        /*003a*/ 	.short	(.L_15 - .L_14)
.L_14:
        /*003c*/ 	.word	0x00000000
        /*0040*/ 	.short	0x0002
        /*0042*/ 	.short	0x0010
        /*0044*/ 	.byte	0x00, 0xf5, 0x21, 0x00


	//----- nvinfo : EIATTR_KPARAM_INFO
	.align		4
.L_15:
        /*0048*/ 	.byte	0x04, 0x17
        /*004a*/ 	.short	(.L_17 - .L_16)
.L_16:
        /*004c*/ 	.word	0x00000000
        /*0050*/ 	.short	0x0001
        /*0052*/ 	.short	0x0008
        /*0054*/ 	.byte	0x00, 0xf5, 0x21, 0x00


	//----- nvinfo : EIATTR_KPARAM_INFO
	.align		4
.L_17:
        /*0058*/ 	.byte	0x04, 0x17
        /*005a*/ 	.short	(.L_19 - .L_18)
.L_18:
        /*005c*/ 	.word	0x00000000
        /*0060*/ 	.short	0x0000
        /*0062*/ 	.short	0x0000
        /*0064*/ 	.byte	0x00, 0xf5, 0x21, 0x00


	//----- nvinfo : EIATTR_SPARSE_MMA_MASK
	.align		4
.L_19:
        /*0068*/ 	.byte	0x03, 0x50
        /*006a*/ 	.short	0x0000


	//----- nvinfo : EIATTR_MAXREG_COUNT
	.align		4
        /*006c*/ 	.byte	0x03, 0x1b
        /*006e*/ 	.short	0x00ff


	//----- nvinfo : EIATTR_MERCURY_ISA_VERSION
	.align		4
        /*0070*/ 	.byte	0x03, 0x5f
        /*0072*/ 	.short	0x0101


	//----- nvinfo : EIATTR_VRC_CTA_INIT_COUNT
	.align		4
        /*0074*/ 	.byte	0x02, 0x4a
	.zero		1
	.zero		1


	//----- nvinfo : EIATTR_EXIT_INSTR_OFFSETS
	.align		4
        /*0078*/ 	.byte	0x04, 0x1c
        /*007a*/ 	.short	(.L_21 - .L_20)


	//   ....[0]....
.L_20:
        /*007c*/ 	.word	0x00000010


	//----- nvinfo : EIATTR_CBANK_PARAM_SIZE
	.align		4
.L_21:
        /*0080*/ 	.byte	0x03, 0x19
        /*0082*/ 	.short	0x002c


	//----- nvinfo : EIATTR_PARAM_CBANK
	.align		4
        /*0084*/ 	.byte	0x04, 0x0a
        /*0086*/ 	.short	(.L_23 - .L_22)
	.align		4
.L_22:
        /*0088*/ 	.word	index@(.nv.constant0._Z21smith_waterman_kernelPKcS0_PfPKiS3_i)
        /*008c*/ 	.short	0x0380
        /*008e*/ 	.short	0x002c


	//----- nvinfo : EIATTR_SW_WAR
	.align		4
.L_23:
        /*0090*/ 	.byte	0x04, 0x36
        /*0092*/ 	.short	(.L_25 - .L_24)
.L_24:
        /*0094*/ 	.word	0x00000008
.L_25:


//--------------------- .nv.callgraph             --------------------------
	.section	.nv.callgraph,"",@"SHT_CUDA_CALLGRAPH"
	.align	4
	.sectionentsize	8
	.align		4
        /*0000*/ 	.word	0x00000000
	.align		4
        /*0004*/ 	.word	0xffffffff
	.align		4
        /*0008*/ 	.word	0x00000000
	.align		4
        /*000c*/ 	.word	0xfffffffe
	.align		4
        /*0010*/ 	.word	0x00000000
	.align		4
        /*0014*/ 	.word	0xfffffffd
	.align		4
        /*0018*/ 	.word	0x00000000
	.align		4
        /*001c*/ 	.word	0xfffffffc


//--------------------- .text._Z21smith_waterman_kernelPKcS0_PfPKiS3_i --------------------------
	.section	.text._Z21smith_waterman_kernelPKcS0_PfPKiS3_i,"ax",@progbits
	.align	128
        .global         _Z21smith_waterman_kernelPKcS0_PfPKiS3_i
        .type           _Z21smith_waterman_kernelPKcS0_PfPKiS3_i,@function
        .size           _Z21smith_waterman_kernelPKcS0_PfPKiS3_i,(.L_x_1 - _Z21smith_waterman_kernelPKcS0_PfPKiS3_i)
        .other          _Z21smith_waterman_kernelPKcS0_PfPKiS3_i,@"STO_CUDA_ENTRY STV_DEFAULT"
_Z21smith_waterman_kernelPKcS0_PfPKiS3_i:
.text._Z21smith_waterman_kernelPKcS0_PfPKiS3_i:
[----:B------:R-:W-:Y:S01]  /*0000*/  LDC R1, c[0x0][0x37c] ;  /* 0x0000df00ff017b82 */ /* 0x000fe20000000800 */
[----:B------:R-:W-:Y:S05]  /*0010*/  EXIT ;  /* 0x000000000000794d */ /* 0x000fea0003800000 */
.L_x_0:
[----:B------:R-:W-:-:S00]  /*0020*/  BRA `(.L_x_0) ;  /* 0xfffffffc00fc7947 */ /* 0x000fc0000383ffff */
[----:B------:R-:W-:-:S00]  /*0030*/  NOP ;  /* 0x0000000000007918 */ /* 0x000fc00000000000 */
        /* <DEDUP_REMOVED lines=12> */
.L_x_1:


//--------------------- .nv.shared.reserved.0     --------------------------
	.section	.nv.shared.reserved.0,"aw",@nobits
	.weak		__nv_reservedSMEM_offset_0_alias
	.size		__nv_reservedSMEM_offset_0_alias, 0, 64
	.other		__nv_reservedSMEM_offset_0_alias,@"STO_CUDA_RESERVED_SHARED STV_DEFAULT"
__nv_reservedSMEM_offset_0_alias:
	.zero		0
	.zero		64


//--------------------- .nv.constant0._Z21smith_waterman_kernelPKcS0_PfPKiS3_i --------------------------
	.section	.nv.constant0._Z21smith_waterman_kernelPKcS0_PfPKiS3_i,"a",@progbits
	.sectionflags	@""
	.align	4
.nv.constant0._Z21smith_waterman_kernelPKcS0_PfPKiS3_i:
	.zero		940


//--------------------- SYMBOLS --------------------------

	.type		.nv.reservedSmem.offset0,@object
	.size		.nv.reservedSmem.offset0,0x4
